	.target	sm_103a

	.elftype	@"ET_EXEC"


//--------------------- .note.nv.tkinfo           --------------------------
	.section	.note.nv.tkinfo,"",@"SHT_NOTE"
	.sectionflags	@"SHF_NOTE_NV_TKINFO"
	.tkinfo
        /*0018*/ 	.word	0x00000002
        /*0030*/ 	.string	""
        /*0030*/ 	.string	"ptxas"
        /*0030*/ 	.string	"Cuda compilation tools, release 13.0, V13.0.88"
        /*0030*/ 	.string	"Build cuda_13.0.r13.0/compiler.36424714_0"
        /*0030*/ 	.string	"-arch sm_103a -m 64 "



//--------------------- .note.nv.cuinfo           --------------------------
	.section	.note.nv.cuinfo,"",@"SHT_NOTE"
	.sectionflags	@"SHF_NOTE_NV_CUINFO"
        /*0018*/ 	.short	0x0002
        /*001a*/ 	.short	0x0067
        /*001c*/ 	.short	0x0082
	.zero		2


//--------------------- .nv.info                  --------------------------
	.section	.nv.info,"",@"SHT_CUDA_INFO"
	.align	4


	//----- nvinfo : EIATTR_REGCOUNT
	.align		4
        /*0000*/ 	.byte	0x04, 0x2f
        /*0002*/ 	.short	(.L_29 - .L_28)
	.align		4
.L_28:
        /*0004*/ 	.word	index@(_Z12clear_kernelP6__halfii)
        /*0008*/ 	.word	0x00000006


	//----- nvinfo : EIATTR_FRAME_SIZE
	.align		4
.L_29:
        /*000c*/ 	.byte	0x04, 0x11
        /*000e*/ 	.short	(.L_31 - .L_30)
	.align		4
.L_30:
        /*0010*/ 	.word	index@(_Z12clear_kernelP6__halfii)
        /*0014*/ 	.word	0x00000000


	//----- nvinfo : EIATTR_MIN_STACK_SIZE
	.align		4
.L_31:
        /*0018*/ 	.byte	0x04, 0x12
        /*001a*/ 	.short	(.L_33 - .L_32)
	.align		4
.L_32:
        /*001c*/ 	.word	index@(_Z12clear_kernelP6__halfii)
        /*0020*/ 	.word	0x00000000
.L_33:


//--------------------- .nv.compat                --------------------------
	.section	.nv.compat,"",@"SHT_CUDA_COMPAT_INFO"
	.align	4
        /*0000*/ 	.byte	0x02, 0x09, 0x01, 0x00, 0x02, 0x02, 0x01, 0x00, 0x02, 0x05, 0x05, 0x00, 0x03, 0x07, 0x01, 0x01
        /*0010*/ 	.byte	0x02, 0x03, 0x00, 0x00, 0x02, 0x06, 0x01, 0x00, 0x04, 0x0b, 0x08, 0x00, 0x00, 0x00, 0x00, 0x00
        /*0020*/ 	.byte	0x00, 0x00, 0x00, 0x00


//--------------------- .nv.info._Z12clear_kernelP6__halfii --------------------------
	.section	.nv.info._Z12clear_kernelP6__halfii,"",@"SHT_CUDA_INFO"
	.sectionflags	@""
	.align	4


	//----- nvinfo : EIATTR_CUDA_API_VERSION
	.align		4
        /*0000*/ 	.byte	0x04, 0x37
        /*0002*/ 	.short	(.L_35 - .L_34)
.L_34:
        /*0004*/ 	.word	0x00000082


	//----- nvinfo : EIATTR_KPARAM_INFO
	.align		4
.L_35:
        /*0008*/ 	.byte	0x04, 0x17
        /*000a*/ 	.short	(.L_37 - .L_36)
.L_36:
        /*000c*/ 	.word	0x00000000
        /*0010*/ 	.short	0x0002
        /*0012*/ 	.short	0x000c
        /*0014*/ 	.byte	0x00, 0xf0, 0x11, 0x00


	//----- nvinfo : EIATTR_KPARAM_INFO
	.align		4
.L_37:
        /*0018*/ 	.byte	0x04, 0x17
        /*001a*/ 	.short	(.L_39 - .L_38)
.L_38:
        /*001c*/ 	.word	0x00000000
        /*0020*/ 	.short	0x0001
        /*0022*/ 	.short	0x0008
        /*0024*/ 	.byte	0x00, 0xf0, 0x11, 0x00


	//----- nvinfo : EIATTR_KPARAM_INFO
	.align		4
.L_39:
        /*0028*/ 	.byte	0x04, 0x17
        /*002a*/ 	.short	(.L_41 - .L_40)
.L_40:
        /*002c*/ 	.word	0x00000000
        /*0030*/ 	.short	0x0000
        /*0032*/ 	.short	0x0000
        /*0034*/ 	.byte	0x00, 0xf5, 0x21, 0x00


	//----- nvinfo : EIATTR_SPARSE_MMA_MASK
	.align		4
.L_41:
        /*0038*/ 	.byte	0x03, 0x50
        /*003a*/ 	.short	0x0000


	//----- nvinfo : EIATTR_MAXREG_COUNT
	.align		4
        /*003c*/ 	.byte	0x03, 0x1b
        /*003e*/ 	.short	0x00ff


	//----- nvinfo : EIATTR_MERCURY_ISA_VERSION
	.align		4
        /*0040*/ 	.byte	0x03, 0x5f
        /*0042*/ 	.short	0x0101


	//----- nvinfo : EIATTR_VRC_CTA_INIT_COUNT
	.align		4
        /*0044*/ 	.byte	0x02, 0x4a
	.zero		1
	.zero		1


	//----- nvinfo : EIATTR_EXIT_INSTR_OFFSETS
	.align		4
        /*0048*/ 	.byte	0x04, 0x1c
        /*004a*/ 	.short	(.L_43 - .L_42)


	//   ....[0]....
.L_42:
        /*004c*/ 	.word	0x00000070


	//   ....[1]....
        /*0050*/ 	.word	0x00000120


	//----- nvinfo : EIATTR_CBANK_PARAM_SIZE
	.align		4
.L_43:
        /*0054*/ 	.byte	0x03, 0x19
        /*0056*/ 	.short	0x0010


	//----- nvinfo : EIATTR_PARAM_CBANK
	.align		4
        /*0058*/ 	.byte	0x04, 0x0a
        /*005a*/ 	.short	(.L_45 - .L_44)
	.align		4
.L_44:
        /*005c*/ 	.word	index@(.nv.constant0._Z12clear_kernelP6__halfii)
        /*0060*/ 	.short	0x0380
        /*0062*/ 	.short	0x0010


	//----- nvinfo : EIATTR_SW_WAR
	.align		4
.L_45:
        /*0064*/ 	.byte	0x04, 0x36
        /*0066*/ 	.short	(.L_47 - .L_46)
.L_46:
        /*0068*/ 	.word	0x00000008
.L_47:


//--------------------- .nv.callgraph             --------------------------
	.section	.nv.callgraph,"",@"SHT_CUDA_CALLGRAPH"
	.align	4
	.sectionentsize	8
	.align		4
        /*0000*/ 	.word	0x00000000
	.align		4
        /*0004*/ 	.word	0xffffffff
	.align		4
        /*0008*/ 	.word	0x00000000
	.align		4
        /*000c*/ 	.word	0xfffffffe
	.align		4
        /*0010*/ 	.word	0x00000000
	.align		4
        /*0014*/ 	.word	0xfffffffd
	.align		4
        /*0018*/ 	.word	0x00000000
	.align		4
        /*001c*/ 	.word	0xfffffffc


//--------------------- .nv.constant4             --------------------------
	.section	.nv.constant4,"a",@progbits
	.align	8
	.align		8
.nv.constant4:
        /*0000*/ 	.dword	_ZN39_INTERNAL_49c3036d_9_q_gemm_cu_fe294fe14cuda3std3__45__cpo5beginE
	.align		8
        /*0008*/ 	.dword	_ZN39_INTERNAL_49c3036d_9_q_gemm_cu_fe294fe14cuda3std3__45__cpo3endE
	.align		8
        /*0010*/ 	.dword	_ZN39_INTERNAL_49c3036d_9_q_gemm_cu_fe294fe14cuda3std3__45__cpo6cbeginE
	.align		8
        /*0018*/ 	.dword	_ZN39_INTERNAL_49c3036d_9_q_gemm_cu_fe294fe14cuda3std3__45__cpo4cendE
	.align		8
        /*0020*/ 	.dword	_ZN39_INTERNAL_49c3036d_9_q_gemm_cu_fe294fe14cuda3std3__45__cpo6rbeginE
	.align		8
        /*0028*/ 	.dword	_ZN39_INTERNAL_49c3036d_9_q_gemm_cu_fe294fe14cuda3std3__45__cpo4rendE
	.align		8
        /*0030*/ 	.dword	_ZN39_INTERNAL_49c3036d_9_q_gemm_cu_fe294fe14cuda3std3__45__cpo7crbeginE
	.align		8
        /*0038*/ 	.dword	_ZN39_INTERNAL_49c3036d_9_q_gemm_cu_fe294fe14cuda3std3__45__cpo5crendE
	.align		8
        /*0040*/ 	.dword	_ZN39_INTERNAL_49c3036d_9_q_gemm_cu_fe294fe14cuda3std3__441_GLOBAL__N__49c3036d_9_q_gemm_cu_fe294fe16ignoreE
	.align		8
        /*0048*/ 	.dword	_ZN39_INTERNAL_49c3036d_9_q_gemm_cu_fe294fe14cuda3std3__419piecewise_constructE
	.align		8
        /*0050*/ 	.dword	_ZN39_INTERNAL_49c3036d_9_q_gemm_cu_fe294fe14cuda3std3__48in_placeE
	.align		8
        /*0058*/ 	.dword	_ZN39_INTERNAL_49c3036d_9_q_gemm_cu_fe294fe14cuda3std3__420unreachable_sentinelE
	.align		8
        /*0060*/ 	.dword	_ZN39_INTERNAL_49c3036d_9_q_gemm_cu_fe294fe14cuda3std6ranges3__45__cpo4swapE
	.align		8
        /*0068*/ 	.dword	_ZN39_INTERNAL_49c3036d_9_q_gemm_cu_fe294fe14cuda3std6ranges3__45__cpo9iter_moveE
	.align		8
        /*0070*/ 	.dword	_ZN39_INTERNAL_49c3036d_9_q_gemm_cu_fe294fe14cuda3std6ranges3__45__cpo5beginE
	.align		8
        /*0078*/ 	.dword	_ZN39_INTERNAL_49c3036d_9_q_gemm_cu_fe294fe14cuda3std6ranges3__45__cpo3endE
	.align		8
        /*0080*/ 	.dword	_ZN39_INTERNAL_49c3036d_9_q_gemm_cu_fe294fe14cuda3std6ranges3__45__cpo6cbeginE
	.align		8
        /*0088*/ 	.dword	_ZN39_INTERNAL_49c3036d_9_q_gemm_cu_fe294fe14cuda3std6ranges3__45__cpo4cendE
	.align		8
        /*0090*/ 	.dword	_ZN39_INTERNAL_49c3036d_9_q_gemm_cu_fe294fe14cuda3std6ranges3__45__cpo7advanceE
	.align		8
        /*0098*/ 	.dword	_ZN39_INTERNAL_49c3036d_9_q_gemm_cu_fe294fe14cuda3std6ranges3__45__cpo9iter_swapE
	.align		8
        /*00a0*/ 	.dword	_ZN39_INTERNAL_49c3036d_9_q_gemm_cu_fe294fe14cuda3std6ranges3__45__cpo4nextE
	.align		8
        /*00a8*/ 	.dword	_ZN39_INTERNAL_49c3036d_9_q_gemm_cu_fe294fe14cuda3std6ranges3__45__cpo4prevE
	.align		8
        /*00b0*/ 	.dword	_ZN39_INTERNAL_49c3036d_9_q_gemm_cu_fe294fe14cuda3std6ranges3__45__cpo4dataE
	.align		8
        /*00b8*/ 	.dword	_ZN39_INTERNAL_49c3036d_9_q_gemm_cu_fe294fe14cuda3std6ranges3__45__cpo5cdataE
	.align		8
        /*00c0*/ 	.dword	_ZN39_INTERNAL_49c3036d_9_q_gemm_cu_fe294fe14cuda3std6ranges3__45__cpo4sizeE
	.align		8
        /*00c8*/ 	.dword	_ZN39_INTERNAL_49c3036d_9_q_gemm_cu_fe294fe14cuda3std6ranges3__45__cpo5ssizeE
	.align		8
        /*00d0*/ 	.dword	_ZN39_INTERNAL_49c3036d_9_q_gemm_cu_fe294fe14cuda3std6ranges3__45__cpo8distanceE
	.align		8
        /*00d8*/ 	.dword	_ZN39_INTERNAL_49c3036d_9_q_gemm_cu_fe294fe16thrust24THRUST_300001_SM_1030_NS6system6detail10sequential3seqE


//--------------------- .text._Z12clear_kernelP6__halfii --------------------------
	.section	.text._Z12clear_kernelP6__halfii,"ax",@progbits
	.align	128
        .global         _Z12clear_kernelP6__halfii
        .type           _Z12clear_kernelP6__halfii,@function
        .size           _Z12clear_kernelP6__halfii,(.L_x_1 - _Z12clear_kernelP6__halfii)
        .other          _Z12clear_kernelP6__halfii,@"STO_CUDA_ENTRY STV_DEFAULT"
_Z12clear_kernelP6__halfii:
.text._Z12clear_kernelP6__halfii:
[----:B------:R-:W-:Y:S01]  /*0000*/  LDC R1, c[0x0][0x37c] ;  /* 0x0000df00ff017b82 */ /* 0x000fe20000000800 */
[----:B------:R-:W0:Y:S01]  /*0010*/  S2R R0, SR_CTAID.X ;  /* 0x0000000000007919 */ /* 0x000e220000002500 */
[----:B------:R-:W1:Y:S01]  /*0020*/  LDCU UR6, c[0x0][0x38c] ;  /* 0x00007180ff0677ac */ /* 0x000e620008000800 */
[----:B------:R-:W0:Y:S02]  /*0030*/  S2R R3, SR_TID.X ;  /* 0x0000000000037919 */ /* 0x000e240000002100 */
[----:B0-----:R-:W-:-:S04]  /*0040*/  IMAD R0, R0, 0x100, R3 ;  /* 0x0000010000007824 */ /* 0x001fc800078e0203 */
[----:B------:R-:W-:-:S05]  /*0050*/  IMAD.SHL.U32 R0, R0, 0x8, RZ ;  /* 0x0000000800007824 */ /* 0x000fca00078e00ff */
[----:B-1----:R-:W-:-:S13]  /*0060*/  ISETP.GE.AND P0, PT, R0, UR6, PT ;  /* 0x0000000600007c0c */ /* 0x002fda000bf06270 */
[----:B------:R-:W-:Y:S05]  /*0070*/  @P0 EXIT ;  /* 0x000000000000094d */ /* 0x000fea0003800000 */
[----:B------:R-:W0:Y:S01]  /*0080*/  S2R R3, SR_CTAID.Y ;  /* 0x0000000000037919 */ /* 0x000e220000002600 */
[----:B------:R-:W1:Y:S01]  /*0090*/  LDCU.64 UR8, c[0x0][0x380] ;  /* 0x00007000ff0877ac */ /* 0x000e620008000a00 */
[----:B------:R-:W-:Y:S01]  /*00a0*/  SHF.R.S32.HI R2, RZ, 0x1f, R0 ;  /* 0x0000001fff027819 */ /* 0x000fe20000011400 */
[----:B------:R-:W2:Y:S01]  /*00b0*/  LDCU.64 UR4, c[0x0][0x358] ;  /* 0x00006b00ff0477ac */ /* 0x000ea20008000a00 */
[----:B0-----:R-:W-:-:S05]  /*00c0*/  IMAD R3, R3, UR6, RZ ;  /* 0x0000000603037c24 */ /* 0x001fca000f8e02ff */
[----:B------:R-:W-:-:S04]  /*00d0*/  IADD3 R0, P0, PT, R0, R3, RZ ;  /* 0x0000000300007210 */ /* 0x000fc80007f1e0ff */
[----:B------:R-:W-:Y:S02]  /*00e0*/  LEA.HI.X.SX32 R3, R3, R2, 0x1, P0 ;  /* 0x0000000203037211 */ /* 0x000fe400000f0eff */
[----:B-1----:R-:W-:-:S04]  /*00f0*/  LEA R2, P0, R0, UR8, 0x1 ;  /* 0x0000000800027c11 */ /* 0x002fc8000f8008ff */
[----:B------:R-:W-:-:S05]  /*0100*/  LEA.HI.X R3, R0, UR9, R3, 0x1, P0 ;  /* 0x0000000900037c11 */ /* 0x000fca00080f0c03 */
[----:B--2---:R-:W-:Y:S01]  /*0110*/  STG.E.128 desc[UR4][R2.64], RZ ;  /* 0x000000ff02007986 */ /* 0x004fe2000c101d04 */
[----:B------:R-:W-:Y:S05]  /*0120*/  EXIT ;  /* 0x000000000000794d */ /* 0x000fea0003800000 */
.L_x_0:
[----:B------:R-:W-:-:S00]  /*0130*/  BRA `(.L_x_0) ;  /* 0xfffffffc00fc7947 */ /* 0x000fc0000383ffff */
[----:B------:R-:W-:-:S00]  /*0140*/  NOP ;  /* 0x0000000000007918 */ /* 0x000fc00000000000 */
        /* <DEDUP_REMOVED lines=11> */
.L_x_1:


//--------------------- .nv.shared.reserved.0     --------------------------
	.section	.nv.shared.reserved.0,"aw",@nobits
	.weak		__nv_reservedSMEM_offset_0_alias
	.size		__nv_reservedSMEM_offset_0_alias, 0, 64
	.other		__nv_reservedSMEM_offset_0_alias,@"STO_CUDA_RESERVED_SHARED STV_DEFAULT"
__nv_reservedSMEM_offset_0_alias:
	.zero		0
	.zero		64


//--------------------- .nv.global                --------------------------
	.section	.nv.global,"aw",@nobits
.nv.global:
	.type		_ZN39_INTERNAL_49c3036d_9_q_gemm_cu_fe294fe14cuda3std3__48in_placeE,@object
	.size		_ZN39_INTERNAL_49c3036d_9_q_gemm_cu_fe294fe14cuda3std3__48in_placeE,(_ZN39_INTERNAL_49c3036d_9_q_gemm_cu_fe294fe14cuda3std6ranges3__45__cpo8distanceE - _ZN39_INTERNAL_49c3036d_9_q_gemm_cu_fe294fe14cuda3std3__48in_placeE)
_ZN39_INTERNAL_49c3036d_9_q_gemm_cu_fe294fe14cuda3std3__48in_placeE:
	.zero		1
	.type		_ZN39_INTERNAL_49c3036d_9_q_gemm_cu_fe294fe14cuda3std6ranges3__45__cpo8distanceE,@object
	.size		_ZN39_INTERNAL_49c3036d_9_q_gemm_cu_fe294fe14cuda3std6ranges3__45__cpo8distanceE,(_ZN39_INTERNAL_49c3036d_9_q_gemm_cu_fe294fe14cuda3std3__45__cpo6cbeginE - _ZN39_INTERNAL_49c3036d_9_q_gemm_cu_fe294fe14cuda3std6ranges3__45__cpo8distanceE)
_ZN39_INTERNAL_49c3036d_9_q_gemm_cu_fe294fe14cuda3std6ranges3__45__cpo8distanceE:
	.zero		1
	.type		_ZN39_INTERNAL_49c3036d_9_q_gemm_cu_fe294fe14cuda3std3__45__cpo6cbeginE,@object
	.size		_ZN39_INTERNAL_49c3036d_9_q_gemm_cu_fe294fe14cuda3std3__45__cpo6cbeginE,(_ZN39_INTERNAL_49c3036d_9_q_gemm_cu_fe294fe14cuda3std6ranges3__45__cpo7advanceE - _ZN39_INTERNAL_49c3036d_9_q_gemm_cu_fe294fe14cuda3std3__45__cpo6cbeginE)
_ZN39_INTERNAL_49c3036d_9_q_gemm_cu_fe294fe14cuda3std3__45__cpo6cbeginE:
	.zero		1
	.type		_ZN39_INTERNAL_49c3036d_9_q_gemm_cu_fe294fe14cuda3std6ranges3__45__cpo7advanceE,@object
	.size		_ZN39_INTERNAL_49c3036d_9_q_gemm_cu_fe294fe14cuda3std6ranges3__45__cpo7advanceE,(_ZN39_INTERNAL_49c3036d_9_q_gemm_cu_fe294fe14cuda3std3__45__cpo7crbeginE - _ZN39_INTERNAL_49c3036d_9_q_gemm_cu_fe294fe14cuda3std6ranges3__45__cpo7advanceE)
_ZN39_INTERNAL_49c3036d_9_q_gemm_cu_fe294fe14cuda3std6ranges3__45__cpo7advanceE:
	.zero		1
	.type		_ZN39_INTERNAL_49c3036d_9_q_gemm_cu_fe294fe14cuda3std3__45__cpo7crbeginE,@object
	.size		_ZN39_INTERNAL_49c3036d_9_q_gemm_cu_fe294fe14cuda3std3__45__cpo7crbeginE,(_ZN39_INTERNAL_49c3036d_9_q_gemm_cu_fe294fe14cuda3std6ranges3__45__cpo4dataE - _ZN39_INTERNAL_49c3036d_9_q_gemm_cu_fe294fe14cuda3std3__45__cpo7crbeginE)
_ZN39_INTERNAL_49c3036d_9_q_gemm_cu_fe294fe14cuda3std3__45__cpo7crbeginE:
	.zero		1
	.type		_ZN39_INTERNAL_49c3036d_9_q_gemm_cu_fe294fe14cuda3std6ranges3__45__cpo4dataE,@object
	.size		_ZN39_INTERNAL_49c3036d_9_q_gemm_cu_fe294fe14cuda3std6ranges3__45__cpo4dataE,(_ZN39_INTERNAL_49c3036d_9_q_gemm_cu_fe294fe14cuda3std6ranges3__45__cpo5beginE - _ZN39_INTERNAL_49c3036d_9_q_gemm_cu_fe294fe14cuda3std6ranges3__45__cpo4dataE)
_ZN39_INTERNAL_49c3036d_9_q_gemm_cu_fe294fe14cuda3std6ranges3__45__cpo4dataE:
	.zero		1
	.type		_ZN39_INTERNAL_49c3036d_9_q_gemm_cu_fe294fe14cuda3std6ranges3__45__cpo5beginE,@object
	.size		_ZN39_INTERNAL_49c3036d_9_q_gemm_cu_fe294fe14cuda3std6ranges3__45__cpo5beginE,(_ZN39_INTERNAL_49c3036d_9_q_gemm_cu_fe294fe14cuda3std3__441_GLOBAL__N__49c3036d_9_q_gemm_cu_fe294fe16ignoreE - _ZN39_INTERNAL_49c3036d_9_q_gemm_cu_fe294fe14cuda3std6ranges3__45__cpo5beginE)
_ZN39_INTERNAL_49c3036d_9_q_gemm_cu_fe294fe14cuda3std6ranges3__45__cpo5beginE:
	.zero		1
	.type		_ZN39_INTERNAL_49c3036d_9_q_gemm_cu_fe294fe14cuda3std3__441_GLOBAL__N__49c3036d_9_q_gemm_cu_fe294fe16ignoreE,@object
	.size		_ZN39_INTERNAL_49c3036d_9_q_gemm_cu_fe294fe14cuda3std3__441_GLOBAL__N__49c3036d_9_q_gemm_cu_fe294fe16ignoreE,(_ZN39_INTERNAL_49c3036d_9_q_gemm_cu_fe294fe14cuda3std6ranges3__45__cpo4sizeE - _ZN39_INTERNAL_49c3036d_9_q_gemm_cu_fe294fe14cuda3std3__441_GLOBAL__N__49c3036d_9_q_gemm_cu_fe294fe16ignoreE)
_ZN39_INTERNAL_49c3036d_9_q_gemm_cu_fe294fe14cuda3std3__441_GLOBAL__N__49c3036d_9_q_gemm_cu_fe294fe16ignoreE:
	.zero		1
	.type		_ZN39_INTERNAL_49c3036d_9_q_gemm_cu_fe294fe14cuda3std6ranges3__45__cpo4sizeE,@object
	.size		_ZN39_INTERNAL_49c3036d_9_q_gemm_cu_fe294fe14cuda3std6ranges3__45__cpo4sizeE,(_ZN39_INTERNAL_49c3036d_9_q_gemm_cu_fe294fe14cuda3std3__45__cpo5beginE - _ZN39_INTERNAL_49c3036d_9_q_gemm_cu_fe294fe14cuda3std6ranges3__45__cpo4sizeE)
_ZN39_INTERNAL_49c3036d_9_q_gemm_cu_fe294fe14cuda3std6ranges3__45__cpo4sizeE:
	.zero		1
	.type		_ZN39_INTERNAL_49c3036d_9_q_gemm_cu_fe294fe14cuda3std3__45__cpo5beginE,@object
	.size		_ZN39_INTERNAL_49c3036d_9_q_gemm_cu_fe294fe14cuda3std3__45__cpo5beginE,(_ZN39_INTERNAL_49c3036d_9_q_gemm_cu_fe294fe14cuda3std6ranges3__45__cpo6cbeginE - _ZN39_INTERNAL_49c3036d_9_q_gemm_cu_fe294fe14cuda3std3__45__cpo5beginE)
_ZN39_INTERNAL_49c3036d_9_q_gemm_cu_fe294fe14cuda3std3__45__cpo5beginE:
	.zero		1
	.type		_ZN39_INTERNAL_49c3036d_9_q_gemm_cu_fe294fe14cuda3std6ranges3__45__cpo6cbeginE,@object
	.size		_ZN39_INTERNAL_49c3036d_9_q_gemm_cu_fe294fe14cuda3std6ranges3__45__cpo6cbeginE,(_ZN39_INTERNAL_49c3036d_9_q_gemm_cu_fe294fe14cuda3std3__45__cpo6rbeginE - _ZN39_INTERNAL_49c3036d_9_q_gemm_cu_fe294fe14cuda3std6ranges3__45__cpo6cbeginE)
_ZN39_INTERNAL_49c3036d_9_q_gemm_cu_fe294fe14cuda3std6ranges3__45__cpo6cbeginE:
	.zero		1
	.type		_ZN39_INTERNAL_49c3036d_9_q_gemm_cu_fe294fe14cuda3std3__45__cpo6rbeginE,@object
	.size		_ZN39_INTERNAL_49c3036d_9_q_gemm_cu_fe294fe14cuda3std3__45__cpo6rbeginE,(_ZN39_INTERNAL_49c3036d_9_q_gemm_cu_fe294fe14cuda3std6ranges3__45__cpo4nextE - _ZN39_INTERNAL_49c3036d_9_q_gemm_cu_fe294fe14cuda3std3__45__cpo6rbeginE)
_ZN39_INTERNAL_49c3036d_9_q_gemm_cu_fe294fe14cuda3std3__45__cpo6rbeginE:
	.zero		1
	.type		_ZN39_INTERNAL_49c3036d_9_q_gemm_cu_fe294fe14cuda3std6ranges3__45__cpo4nextE,@object
	.size		_ZN39_INTERNAL_49c3036d_9_q_gemm_cu_fe294fe14cuda3std6ranges3__45__cpo4nextE,(_ZN39_INTERNAL_49c3036d_9_q_gemm_cu_fe294fe14cuda3std6ranges3__45__cpo4swapE - _ZN39_INTERNAL_49c3036d_9_q_gemm_cu_fe294fe14cuda3std6ranges3__45__cpo4nextE)
_ZN39_INTERNAL_49c3036d_9_q_gemm_cu_fe294fe14cuda3std6ranges3__45__cpo4nextE:
	.zero		1
	.type		_ZN39_INTERNAL_49c3036d_9_q_gemm_cu_fe294fe14cuda3std6ranges3__45__cpo4swapE,@object
	.size		_ZN39_INTERNAL_49c3036d_9_q_gemm_cu_fe294fe14cuda3std6ranges3__45__cpo4swapE,(_ZN39_INTERNAL_49c3036d_9_q_gemm_cu_fe294fe14cuda3std3__420unreachable_sentinelE - _ZN39_INTERNAL_49c3036d_9_q_gemm_cu_fe294fe14cuda3std6ranges3__45__cpo4swapE)
_ZN39_INTERNAL_49c3036d_9_q_gemm_cu_fe294fe14cuda3std6ranges3__45__cpo4swapE:
	.zero		1
	.type		_ZN39_INTERNAL_49c3036d_9_q_gemm_cu_fe294fe14cuda3std3__420unreachable_sentinelE,@object
	.size		_ZN39_INTERNAL_49c3036d_9_q_gemm_cu_fe294fe14cuda3std3__420unreachable_sentinelE,(_ZN39_INTERNAL_49c3036d_9_q_gemm_cu_fe294fe16thrust24THRUST_300001_SM_1030_NS6system6detail10sequential3seqE - _ZN39_INTERNAL_49c3036d_9_q_gemm_cu_fe294fe14cuda3std3__420unreachable_sentinelE)
_ZN39_INTERNAL_49c3036d_9_q_gemm_cu_fe294fe14cuda3std3__420unreachable_sentinelE:
	.zero		1
	.type		_ZN39_INTERNAL_49c3036d_9_q_gemm_cu_fe294fe16thrust24THRUST_300001_SM_1030_NS6system6detail10sequential3seqE,@object
	.size		_ZN39_INTERNAL_49c3036d_9_q_gemm_cu_fe294fe16thrust24THRUST_300001_SM_1030_NS6system6detail10sequential3seqE,(_ZN39_INTERNAL_49c3036d_9_q_gemm_cu_fe294fe14cuda3std3__45__cpo4cendE - _ZN39_INTERNAL_49c3036d_9_q_gemm_cu_fe294fe16thrust24THRUST_300001_SM_1030_NS6system6detail10sequential3seqE)
_ZN39_INTERNAL_49c3036d_9_q_gemm_cu_fe294fe16thrust24THRUST_300001_SM_1030_NS6system6detail10sequential3seqE:
	.zero		1
	.type		_ZN39_INTERNAL_49c3036d_9_q_gemm_cu_fe294fe14cuda3std3__45__cpo4cendE,@object
	.size		_ZN39_INTERNAL_49c3036d_9_q_gemm_cu_fe294fe14cuda3std3__45__cpo4cendE,(_ZN39_INTERNAL_49c3036d_9_q_gemm_cu_fe294fe14cuda3std6ranges3__45__cpo9iter_swapE - _ZN39_INTERNAL_49c3036d_9_q_gemm_cu_fe294fe14cuda3std3__45__cpo4cendE)
_ZN39_INTERNAL_49c3036d_9_q_gemm_cu_fe294fe14cuda3std3__45__cpo4cendE:
	.zero		1
	.type		_ZN39_INTERNAL_49c3036d_9_q_gemm_cu_fe294fe14cuda3std6ranges3__45__cpo9iter_swapE,@object
	.size		_ZN39_INTERNAL_49c3036d_9_q_gemm_cu_fe294fe14cuda3std6ranges3__45__cpo9iter_swapE,(_ZN39_INTERNAL_49c3036d_9_q_gemm_cu_fe294fe14cuda3std3__45__cpo5crendE - _ZN39_INTERNAL_49c3036d_9_q_gemm_cu_fe294fe14cuda3std6ranges3__45__cpo9iter_swapE)
_ZN39_INTERNAL_49c3036d_9_q_gemm_cu_fe294fe14cuda3std6ranges3__45__cpo9iter_swapE:
	.zero		1
	.type		_ZN39_INTERNAL_49c3036d_9_q_gemm_cu_fe294fe14cuda3std3__45__cpo5crendE,@object
	.size		_ZN39_INTERNAL_49c3036d_9_q_gemm_cu_fe294fe14cuda3std3__45__cpo5crendE,(_ZN39_INTERNAL_49c3036d_9_q_gemm_cu_fe294fe14cuda3std6ranges3__45__cpo5cdataE - _ZN39_INTERNAL_49c3036d_9_q_gemm_cu_fe294fe14cuda3std3__45__cpo5crendE)
_ZN39_INTERNAL_49c3036d_9_q_gemm_cu_fe294fe14cuda3std3__45__cpo5crendE:
	.zero		1
	.type		_ZN39_INTERNAL_49c3036d_9_q_gemm_cu_fe294fe14cuda3std6ranges3__45__cpo5cdataE,@object
	.size		_ZN39_INTERNAL_49c3036d_9_q_gemm_cu_fe294fe14cuda3std6ranges3__45__cpo5cdataE,(_ZN39_INTERNAL_49c3036d_9_q_gemm_cu_fe294fe14cuda3std6ranges3__45__cpo3endE - _ZN39_INTERNAL_49c3036d_9_q_gemm_cu_fe294fe14cuda3std6ranges3__45__cpo5cdataE)
_ZN39_INTERNAL_49c3036d_9_q_gemm_cu_fe294fe14cuda3std6ranges3__45__cpo5cdataE:
	.zero		1
	.type		_ZN39_INTERNAL_49c3036d_9_q_gemm_cu_fe294fe14cuda3std6ranges3__45__cpo3endE,@object
	.size		_ZN39_INTERNAL_49c3036d_9_q_gemm_cu_fe294fe14cuda3std6ranges3__45__cpo3endE,(_ZN39_INTERNAL_49c3036d_9_q_gemm_cu_fe294fe14cuda3std3__419piecewise_constructE - _ZN39_INTERNAL_49c3036d_9_q_gemm_cu_fe294fe14cuda3std6ranges3__45__cpo3endE)
_ZN39_INTERNAL_49c3036d_9_q_gemm_cu_fe294fe14cuda3std6ranges3__45__cpo3endE:
	.zero		1
	.type		_ZN39_INTERNAL_49c3036d_9_q_gemm_cu_fe294fe14cuda3std3__419piecewise_constructE,@object
	.size		_ZN39_INTERNAL_49c3036d_9_q_gemm_cu_fe294fe14cuda3std3__419piecewise_constructE,(_ZN39_INTERNAL_49c3036d_9_q_gemm_cu_fe294fe14cuda3std6ranges3__45__cpo5ssizeE - _ZN39_INTERNAL_49c3036d_9_q_gemm_cu_fe294fe14cuda3std3__419piecewise_constructE)
_ZN39_INTERNAL_49c3036d_9_q_gemm_cu_fe294fe14cuda3std3__419piecewise_constructE:
	.zero		1
	.type		_ZN39_INTERNAL_49c3036d_9_q_gemm_cu_fe294fe14cuda3std6ranges3__45__cpo5ssizeE,@object
	.size		_ZN39_INTERNAL_49c3036d_9_q_gemm_cu_fe294fe14cuda3std6ranges3__45__cpo5ssizeE,(_ZN39_INTERNAL_49c3036d_9_q_gemm_cu_fe294fe14cuda3std3__45__cpo3endE - _ZN39_INTERNAL_49c3036d_9_q_gemm_cu_fe294fe14cuda3std6ranges3__45__cpo5ssizeE)
_ZN39_INTERNAL_49c3036d_9_q_gemm_cu_fe294fe14cuda3std6ranges3__45__cpo5ssizeE:
	.zero		1
	.type		_ZN39_INTERNAL_49c3036d_9_q_gemm_cu_fe294fe14cuda3std3__45__cpo3endE,@object
	.size		_ZN39_INTERNAL_49c3036d_9_q_gemm_cu_fe294fe14cuda3std3__45__cpo3endE,(_ZN39_INTERNAL_49c3036d_9_q_gemm_cu_fe294fe14cuda3std6ranges3__45__cpo4cendE - _ZN39_INTERNAL_49c3036d_9_q_gemm_cu_fe294fe14cuda3std3__45__cpo3endE)
_ZN39_INTERNAL_49c3036d_9_q_gemm_cu_fe294fe14cuda3std3__45__cpo3endE:
	.zero		1
	.type		_ZN39_INTERNAL_49c3036d_9_q_gemm_cu_fe294fe14cuda3std6ranges3__45__cpo4cendE,@object
	.size		_ZN39_INTERNAL_49c3036d_9_q_gemm_cu_fe294fe14cuda3std6ranges3__45__cpo4cendE,(_ZN39_INTERNAL_49c3036d_9_q_gemm_cu_fe294fe14cuda3std3__45__cpo4rendE - _ZN39_INTERNAL_49c3036d_9_q_gemm_cu_fe294fe14cuda3std6ranges3__45__cpo4cendE)
_ZN39_INTERNAL_49c3036d_9_q_gemm_cu_fe294fe14cuda3std6ranges3__45__cpo4cendE:
	.zero		1
	.type		_ZN39_INTERNAL_49c3036d_9_q_gemm_cu_fe294fe14cuda3std3__45__cpo4rendE,@object
	.size		_ZN39_INTERNAL_49c3036d_9_q_gemm_cu_fe294fe14cuda3std3__45__cpo4rendE,(_ZN39_INTERNAL_49c3036d_9_q_gemm_cu_fe294fe14cuda3std6ranges3__45__cpo4prevE - _ZN39_INTERNAL_49c3036d_9_q_gemm_cu_fe294fe14cuda3std3__45__cpo4rendE)
_ZN39_INTERNAL_49c3036d_9_q_gemm_cu_fe294fe14cuda3std3__45__cpo4rendE:
	.zero		1
	.type		_ZN39_INTERNAL_49c3036d_9_q_gemm_cu_fe294fe14cuda3std6ranges3__45__cpo4prevE,@object
	.size		_ZN39_INTERNAL_49c3036d_9_q_gemm_cu_fe294fe14cuda3std6ranges3__45__cpo4prevE,(_ZN39_INTERNAL_49c3036d_9_q_gemm_cu_fe294fe14cuda3std6ranges3__45__cpo9iter_moveE - _ZN39_INTERNAL_49c3036d_9_q_gemm_cu_fe294fe14cuda3std6ranges3__45__cpo4prevE)
_ZN39_INTERNAL_49c3036d_9_q_gemm_cu_fe294fe14cuda3std6ranges3__45__cpo4prevE:
	.zero		1
	.type		_ZN39_INTERNAL_49c3036d_9_q_gemm_cu_fe294fe14cuda3std6ranges3__45__cpo9iter_moveE,@object
	.size		_ZN39_INTERNAL_49c3036d_9_q_gemm_cu_fe294fe14cuda3std6ranges3__45__cpo9iter_moveE,(.L_13 - _ZN39_INTERNAL_49c3036d_9_q_gemm_cu_fe294fe14cuda3std6ranges3__45__cpo9iter_moveE)
_ZN39_INTERNAL_49c3036d_9_q_gemm_cu_fe294fe14cuda3std6ranges3__45__cpo9iter_moveE:
	.zero		1
.L_13:


//--------------------- .nv.constant0._Z12clear_kernelP6__halfii --------------------------
	.section	.nv.constant0._Z12clear_kernelP6__halfii,"a",@progbits
	.sectionflags	@""
	.align	4
.nv.constant0._Z12clear_kernelP6__halfii:
	.zero		912


//--------------------- SYMBOLS --------------------------

	.type		.nv.reservedSmem.offset0,@object
	.size		.nv.reservedSmem.offset0,0x4
